	.headerflags	@"EF_CUDA_TEXMODE_UNIFIED EF_CUDA_64BIT_ADDRESS EF_CUDA_ACCELERATORS EF_CUDA_SM90 EF_CUDA_VIRTUAL_SM(EF_CUDA_SM90)"
	.elftype	@"ET_EXEC"


//--------------------- .nv.info                  --------------------------
	.section	.nv.info,"",@"SHT_CUDA_INFO"
	.align	4


	//----- nvinfo : EIATTR_REGCOUNT
	.align		4
        /*0000*/ 	.byte	0x04, 0x2f
        /*0002*/ 	.short	(.L_1 - .L_0)
	.align		4
.L_0:
        /*0004*/ 	.word	index@(triton_poi_fused_max_pool2d_with_indices_1)
        /*0008*/ 	.word	0x00000010


	//----- nvinfo : EIATTR_MIN_STACK_SIZE
	.align		4
.L_1:
        /*000c*/ 	.byte	0x04, 0x12
        /*000e*/ 	.short	(.L_3 - .L_2)
	.align		4
.L_2:
        /*0010*/ 	.word	index@(triton_poi_fused_max_pool2d_with_indices_1)
        /*0014*/ 	.word	0x00000000


	//----- nvinfo : EIATTR_FRAME_SIZE
	.align		4
.L_3:
        /*0018*/ 	.byte	0x04, 0x11
        /*001a*/ 	.short	(.L_5 - .L_4)
	.align		4
.L_4:
        /*001c*/ 	.word	index@(triton_poi_fused_max_pool2d_with_indices_1)
        /*0020*/ 	.word	0x00000000


	//----- nvinfo : EIATTR_MIN_STACK_SIZE
	.align		4
.L_5:
        /*0024*/ 	.byte	0x04, 0x12
        /*0026*/ 	.short	(.L_7 - .L_6)
	.align		4
.L_6:
        /*0028*/ 	.word	index@(triton_poi_fused_max_pool2d_with_indices_1)
        /*002c*/ 	.word	0x00000000
.L_7:


//--------------------- .nv.info.triton_poi_fused_max_pool2d_with_indices_1 --------------------------
	.section	.nv.info.triton_poi_fused_max_pool2d_with_indices_1,"",@"SHT_CUDA_INFO"
	.sectionflags	@""
	.align	4


	//----- nvinfo : EIATTR_CUDA_API_VERSION
	.align		4
        /*0000*/ 	.byte	0x04, 0x37
        /*0002*/ 	.short	(.L_9 - .L_8)
.L_8:
        /*0004*/ 	.word	0x0000007c


	//----- nvinfo : EIATTR_KPARAM_INFO
	.align		4
.L_9:
        /*0008*/ 	.byte	0x04, 0x17
        /*000a*/ 	.short	(.L_11 - .L_10)
.L_10:
        /*000c*/ 	.word	0x00000000
        /*0010*/ 	.short	0x0003
        /*0012*/ 	.short	0x0018
        /*0014*/ 	.byte	0x00, 0xf0, 0x11, 0x00


	//----- nvinfo : EIATTR_KPARAM_INFO
	.align		4
.L_11:
        /*0018*/ 	.byte	0x04, 0x17
        /*001a*/ 	.short	(.L_13 - .L_12)
.L_12:
        /*001c*/ 	.word	0x00000000
        /*0020*/ 	.short	0x0002
        /*0022*/ 	.short	0x0010
        /*0024*/ 	.byte	0x00, 0xf4, 0x21, 0x00


	//----- nvinfo : EIATTR_KPARAM_INFO
	.align		4
.L_13:
        /*0028*/ 	.byte	0x04, 0x17
        /*002a*/ 	.short	(.L_15 - .L_14)
.L_14:
        /*002c*/ 	.word	0x00000000
        /*0030*/ 	.short	0x0001
        /*0032*/ 	.short	0x0008
        /*0034*/ 	.byte	0x00, 0xf4, 0x21, 0x00


	//----- nvinfo : EIATTR_KPARAM_INFO
	.align		4
.L_15:
        /*0038*/ 	.byte	0x04, 0x17
        /*003a*/ 	.short	(.L_17 - .L_16)
.L_16:
        /*003c*/ 	.word	0x00000000
        /*0040*/ 	.short	0x0000
        /*0042*/ 	.short	0x0000
        /*0044*/ 	.byte	0x00, 0xf4, 0x21, 0x00


	//----- nvinfo : EIATTR_SPARSE_MMA_MASK
	.align		4
.L_17:
        /*0048*/ 	.byte	0x03, 0x50
        /*004a*/ 	.short	0x0000


	//----- nvinfo : EIATTR_MAXREG_COUNT
	.align		4
        /*004c*/ 	.byte	0x03, 0x1b
        /*004e*/ 	.short	0x00ff


	//----- nvinfo : EIATTR_EXIT_INSTR_OFFSETS
	.align		4
        /*0050*/ 	.byte	0x04, 0x1c
        /*0052*/ 	.short	(.L_19 - .L_18)


	//   ....[0]....
.L_18:
        /*0054*/ 	.word	0x000002d0


	//   ....[1]....
        /*0058*/ 	.word	0x000002f0


	//----- nvinfo : EIATTR_REQNTID
	.align		4
.L_19:
        /*005c*/ 	.byte	0x04, 0x10
        /*005e*/ 	.short	(.L_21 - .L_20)
.L_20:
        /*0060*/ 	.word	0x00000020
        /*0064*/ 	.word	0x00000001
        /*0068*/ 	.word	0x00000001


	//----- nvinfo : EIATTR_CBANK_PARAM_SIZE
	.align		4
.L_21:
        /*006c*/ 	.byte	0x03, 0x19
        /*006e*/ 	.short	0x001c


	//----- nvinfo : EIATTR_PARAM_CBANK
	.align		4
        /*0070*/ 	.byte	0x04, 0x0a
        /*0072*/ 	.short	(.L_23 - .L_22)
	.align		4
.L_22:
        /*0074*/ 	.word	index@(.nv.constant0.triton_poi_fused_max_pool2d_with_indices_1)
        /*0078*/ 	.short	0x0210
        /*007a*/ 	.short	0x001c


	//----- nvinfo : EIATTR_SW_WAR
	.align		4
.L_23:
        /*007c*/ 	.byte	0x04, 0x36
        /*007e*/ 	.short	(.L_25 - .L_24)
.L_24:
        /*0080*/ 	.word	0x00000008
.L_25:


//--------------------- .nv.callgraph             --------------------------
	.section	.nv.callgraph,"",@"SHT_CUDA_CALLGRAPH"
	.align	4
	.sectionentsize	8
	.align		4
        /*0000*/ 	.word	0x00000000
	.align		4
        /*0004*/ 	.word	0xffffffff
	.align		4
        /*0008*/ 	.word	0x00000000
	.align		4
        /*000c*/ 	.word	0xfffffffe
	.align		4
        /*0010*/ 	.word	0x00000000
	.align		4
        /*0014*/ 	.word	0xfffffffd
	.align		4
        /*0018*/ 	.word	0x00000000
	.align		4
        /*001c*/ 	.word	0xfffffffc


//--------------------- .text.triton_poi_fused_max_pool2d_with_indices_1 --------------------------
	.section	.text.triton_poi_fused_max_pool2d_with_indices_1,"ax",@progbits
	.align	128
        .global         triton_poi_fused_max_pool2d_with_indices_1
        .type           triton_poi_fused_max_pool2d_with_indices_1,@function
        .size           triton_poi_fused_max_pool2d_with_indices_1,(.L_x_1 - triton_poi_fused_max_pool2d_with_indices_1)
        .other          triton_poi_fused_max_pool2d_with_indices_1,@"STO_CUDA_ENTRY STV_DEFAULT"
triton_poi_fused_max_pool2d_with_indices_1:
.text.triton_poi_fused_max_pool2d_with_indices_1:
[----:B------:R-:W0:Y:S02]  /*0000*/  LDC R1, c[0x0][0x28] ;  /* 0x00000a00ff017b82 */ /* 0x000e240000000800 */
[----:B------:R-:W1:Y:S01]  /*0010*/  S2R R0, SR_TID.X ;  /* 0x0000000000007919 */ /* 0x000e620000002100 */
[----:B------:R-:W2:Y:S01]  /*0020*/  LDC.64 R6, c[0x0][0x210] ;  /* 0x00008400ff067b82 */ /* 0x000ea20000000a00 */
[----:B------:R-:W-:Y:S01]  /*0030*/  IMAD.MOV.U32 R13, RZ, RZ, RZ ;  /* 0x000000ffff0d7224 */ /* 0x000fe200078e00ff */
[----:B------:R-:W-:Y:S01]  /*0040*/  ULDC.64 UR4, c[0x0][0x208] ;  /* 0x0000820000047ab9 */ /* 0x000fe20000000a00 */
[----:B------:R-:W3:Y:S01]  /*0050*/  S2R R9, SR_CTAID.X ;  /* 0x0000000000097919 */ /* 0x000ee20000002500 */
[----:B------:R-:W-:Y:S01]  /*0060*/  IMAD.MOV.U32 R8, RZ, RZ, RZ ;  /* 0x000000ffff087224 */ /* 0x000fe200078e00ff */
[----:B------:R-:W-:Y:S01]  /*0070*/  ULDC.64 UR6, c[0x0][0x218] ;  /* 0x0000860000067ab9 */ /* 0x000fe20000000a00 */
[----:B-1----:R-:W-:-:S05]  /*0080*/  LOP3.LUT R0, R0, 0x1f, RZ, 0xc0, !PT ;  /* 0x0000001f00007812 */ /* 0x002fca00078ec0ff */
[----:B---3--:R-:W-:-:S05]  /*0090*/  IMAD R9, R9, 0x20, R0 ;  /* 0x0000002009097824 */ /* 0x008fca00078e0200 */
[C---:B------:R-:W-:Y:S02]  /*00a0*/  LEA.HI R0, R9.reuse, R9, RZ, 0x1 ;  /* 0x0000000909007211 */ /* 0x040fe400078f08ff */
[----:B------:R-:W-:Y:S02]  /*00b0*/  ISETP.GE.AND P0, PT, R9, 0x20, PT ;  /* 0x000000200900780c */ /* 0x000fe40003f06270 */
[C---:B------:R-:W-:Y:S01]  /*00c0*/  LOP3.LUT R2, R0.reuse, 0x7ffffffe, RZ, 0xc0, !PT ;  /* 0x7ffffffe00027812 */ /* 0x040fe200078ec0ff */
[----:B------:R-:W-:-:S04]  /*00d0*/  IMAD.SHL.U32 R0, R0, 0x4, RZ ;  /* 0x0000000400007824 */ /* 0x000fc800078e00ff */
[----:B------:R-:W-:Y:S01]  /*00e0*/  IMAD.IADD R2, R9, 0x1, -R2 ;  /* 0x0000000109027824 */ /* 0x000fe200078e0a02 */
[----:B------:R-:W-:Y:S01]  /*00f0*/  LOP3.LUT R3, R0, 0xfffffff8, RZ, 0xc0, !PT ;  /* 0xfffffff800037812 */ /* 0x000fe200078ec0ff */
[----:B------:R-:W-:-:S04]  /*0100*/  IMAD.MOV.U32 R0, RZ, RZ, RZ ;  /* 0x000000ffff007224 */ /* 0x000fc800078e00ff */
[----:B------:R-:W-:-:S04]  /*0110*/  IMAD R11, R2, 0x2, R3 ;  /* 0x00000002020b7824 */ /* 0x000fc800078e0203 */
[----:B--2---:R-:W-:-:S04]  /*0120*/  IMAD.WIDE R2, R11, 0x4, R6 ;  /* 0x000000040b027825 */ /* 0x004fc800078e0206 */
[----:B------:R-:W-:Y:S01]  /*0130*/  VIADD R5, R11, 0x4 ;  /* 0x000000040b057836 */ /* 0x000fe20000000000 */
[----:B------:R-:W2:Y:S04]  /*0140*/  @!P0 LDG.E.EL R0, desc[UR4][R2.64] ;  /* 0x0000000402008981 */ /* 0x000ea8000c2e1900 */
[----:B------:R1:W2:Y:S01]  /*0150*/  @!P0 LDG.E.EL R13, desc[UR4][R2.64+0x4] ;  /* 0x00000404020d8981 */ /* 0x0002a2000c2e1900 */
[----:B------:R-:W-:-:S05]  /*0160*/  IMAD.WIDE R4, R5, 0x4, R6 ;  /* 0x0000000405047825 */ /* 0x000fca00078e0206 */
[----:B------:R-:W3:Y:S01]  /*0170*/  @!P0 LDG.E.EL R8, desc[UR4][R4.64] ;  /* 0x0000000404088981 */ /* 0x000ee2000c2e1900 */
[----:B------:R-:W-:Y:S01]  /*0180*/  VIADD R11, R11, 0x5 ;  /* 0x000000050b0b7836 */ /* 0x000fe20000000000 */
[----:B-1----:R-:W1:Y:S03]  /*0190*/  LDC.64 R2, c[0x0][0x220] ;  /* 0x00008800ff027b82 */ /* 0x002e660000000a00 */
[----:B------:R-:W-:-:S04]  /*01a0*/  IMAD.WIDE R6, R11, 0x4, R6 ;  /* 0x000000040b067825 */ /* 0x000fc800078e0206 */
[----:B------:R-:W-:-:S06]  /*01b0*/  IMAD.MOV.U32 R11, RZ, RZ, RZ ;  /* 0x000000ffff0b7224 */ /* 0x000fcc00078e00ff */
[----:B------:R-:W4:Y:S01]  /*01c0*/  @!P0 LDG.E.EL R11, desc[UR4][R6.64] ;  /* 0x00000004060b8981 */ /* 0x000f22000c2e1900 */
[----:B-1----:R-:W-:Y:S01]  /*01d0*/  IMAD.WIDE R2, R9, 0x4, R2 ;  /* 0x0000000409027825 */ /* 0x002fe200078e0202 */
[C---:B--2---:R-:W-:Y:S02]  /*01e0*/  FSETP.GT.AND P1, PT, R13.reuse, R0, PT ;  /* 0x000000000d00720b */ /* 0x044fe40003f24000 */
[----:B------:R-:W-:Y:S02]  /*01f0*/  FSETP.NAN.AND P3, PT, R13, R13, PT ;  /* 0x0000000d0d00720b */ /* 0x000fe40003f68000 */
[----:B---3--:R-:W-:-:S09]  /*0200*/  FSETP.NAN.AND P2, PT, R8, R8, PT ;  /* 0x000000080800720b */ /* 0x008fd20003f48000 */
[----:B------:R-:W-:Y:S02]  /*0210*/  @!P1 FSEL R13, R13, R0, P3 ;  /* 0x000000000d0d9208 */ /* 0x000fe40001800000 */
[----:B------:R-:W-:Y:S02]  /*0220*/  SEL R0, RZ, 0x1, !P1 ;  /* 0x00000001ff007807 */ /* 0x000fe40004800000 */
[----:B------:R-:W-:Y:S02]  /*0230*/  FSETP.GEU.AND P4, PT, R13, R8, PT ;  /* 0x000000080d00720b */ /* 0x000fe40003f8e000 */
[----:B------:R-:W-:Y:S02]  /*0240*/  IADD3 R4, P1, R9, UR6, RZ ;  /* 0x0000000609047c10 */ /* 0x000fe4000ff3e0ff */
[----:B------:R-:W-:Y:S02]  /*0250*/  @!P2 FSEL R8, R8, R13, !P4 ;  /* 0x0000000d0808a208 */ /* 0x000fe40006000000 */
[----:B----4-:R-:W-:-:S02]  /*0260*/  FSETP.NAN.AND P3, PT, R11, R11, PT ;  /* 0x0000000b0b00720b */ /* 0x010fc40003f68000 */
[----:B------:R-:W-:Y:S02]  /*0270*/  SEL R0, R0, 0x2, P4 ;  /* 0x0000000200007807 */ /* 0x000fe40002000000 */
[----:B------:R-:W-:Y:S02]  /*0280*/  FSETP.GEU.AND P2, PT, R8, R11, PT ;  /* 0x0000000b0800720b */ /* 0x000fe40003f4e000 */
[----:B------:R-:W-:Y:S02]  /*0290*/  LEA.HI.X.SX32 R5, R9, UR7, 0x1, P1 ;  /* 0x0000000709057c11 */ /* 0x000fe400088f0eff */
[----:B------:R-:W-:-:S05]  /*02a0*/  SEL R7, R0, 0x3, P2 ;  /* 0x0000000300077807 */ /* 0x000fca0001000000 */
[----:B------:R1:W-:Y:S01]  /*02b0*/  @!P0 STG.E.U8 desc[UR4][R4.64], R7 ;  /* 0x0000000704008986 */ /* 0x0003e2000c101104 */
[----:B------:R-:W-:Y:S01]  /*02c0*/  @!P3 SEL R11, R11, R8, !P2 ;  /* 0x000000080b0bb207 */ /* 0x000fe20005000000 */
[----:B------:R-:W-:Y:S06]  /*02d0*/  @P0 EXIT ;  /* 0x000000000000094d */ /* 0x000fec0003800000 */
[----:B------:R-:W-:Y:S01]  /*02e0*/  STG.E desc[UR4][R2.64], R11 ;  /* 0x0000000b02007986 */ /* 0x000fe2000c101904 */
[----:B------:R-:W-:Y:S05]  /*02f0*/  EXIT ;  /* 0x000000000000794d */ /* 0x000fea0003800000 */
.L_x_0:
[----:B------:R-:W-:-:S00]  /*0300*/  BRA `(.L_x_0) ;  /* 0xfffffffc00fc7947 */ /* 0x000fc0000383ffff */
[----:B------:R-:W-:-:S00]  /*0310*/  NOP ;  /* 0x0000000000007918 */ /* 0x000fc00000000000 */
        /* <DEDUP_REMOVED lines=14> */
.L_x_1:


//--------------------- .nv.constant0.triton_poi_fused_max_pool2d_with_indices_1 --------------------------
	.section	.nv.constant0.triton_poi_fused_max_pool2d_with_indices_1,"a",@progbits
	.sectionflags	@""
	.align	4
.nv.constant0.triton_poi_fused_max_pool2d_with_indices_1:
	.zero		556
